//
// Generated by NVIDIA NVVM Compiler
//
// Compiler Build ID: CL-36424714
// Cuda compilation tools, release 13.0, V13.0.88
// Based on NVVM 20.0.0
//

.version 9.0
.target sm_100
.address_size 64

	// .globl	_Z14centroidKernelv

.visible .entry _Z14centroidKernelv()
{


	ret;

}


// ===== COMPILED SASS (sm_100) =====

	.target	sm_100

	.elftype	@"ET_EXEC"


//--------------------- .note.nv.tkinfo           --------------------------
	.section	.note.nv.tkinfo,"",@"SHT_NOTE"
	.sectionflags	@"SHF_NOTE_NV_TKINFO"
	.tkinfo
        /*0018*/ 	.word	0x00000002
        /*0030*/ 	.string	""
        /*0030*/ 	.string	"ptxas"
        /*0030*/ 	.string	"Cuda compilation tools, release 13.0, V13.0.88"
        /*0030*/ 	.string	"Build cuda_13.0.r13.0/compiler.36424714_0"
        /*0030*/ 	.string	"-arch sm_100 -m 64 "



//--------------------- .note.nv.cuinfo           --------------------------
	.section	.note.nv.cuinfo,"",@"SHT_NOTE"
	.sectionflags	@"SHF_NOTE_NV_CUINFO"
        /*0018*/ 	.short	0x0002
        /*001a*/ 	.short	0x0064
        /*001c*/ 	.short	0x0082
	.zero		2


//--------------------- .nv.info                  --------------------------
	.section	.nv.info,"",@"SHT_CUDA_INFO"
	.align	4


	//----- nvinfo : EIATTR_REGCOUNT
	.align		4
        /*0000*/ 	.byte	0x04, 0x2f
        /*0002*/ 	.short	(.L_1 - .L_0)
	.align		4
.L_0:
        /*0004*/ 	.word	index@(_Z14centroidKernelv)
        /*0008*/ 	.word	0x00000004


	//----- nvinfo : EIATTR_FRAME_SIZE
	.align		4
.L_1:
        /*000c*/ 	.byte	0x04, 0x11
        /*000e*/ 	.short	(.L_3 - .L_2)
	.align		4
.L_2:
        /*0010*/ 	.word	index@(_Z14centroidKernelv)
        /*0014*/ 	.word	0x00000000


	//----- nvinfo : EIATTR_MIN_STACK_SIZE
	.align		4
.L_3:
        /*0018*/ 	.byte	0x04, 0x12
        /*001a*/ 	.short	(.L_5 - .L_4)
	.align		4
.L_4:
        /*001c*/ 	.word	index@(_Z14centroidKernelv)
        /*0020*/ 	.word	0x00000000
.L_5:


//--------------------- .nv.compat                --------------------------
	.section	.nv.compat,"",@"SHT_CUDA_COMPAT_INFO"
	.align	4
        /*0000*/ 	.byte	0x02, 0x09, 0x00, 0x00, 0x02, 0x02, 0x01, 0x00, 0x02, 0x05, 0x05, 0x00, 0x03, 0x07, 0x01, 0x01
        /*0010*/ 	.byte	0x02, 0x03, 0x00, 0x00, 0x02, 0x06, 0x01, 0x00, 0x04, 0x0b, 0x08, 0x00, 0x09, 0x00, 0x00, 0x00
        /*0020*/ 	.byte	0x00, 0x00, 0x00, 0x00


//--------------------- .nv.info._Z14centroidKernelv --------------------------
	.section	.nv.info._Z14centroidKernelv,"",@"SHT_CUDA_INFO"
	.sectionflags	@""
	.align	4


	//----- nvinfo : EIATTR_CUDA_API_VERSION
	.align		4
        /*0000*/ 	.byte	0x04, 0x37
        /*0002*/ 	.short	(.L_7 - .L_6)
.L_6:
        /*0004*/ 	.word	0x00000082


	//----- nvinfo : EIATTR_SPARSE_MMA_MASK
	.align		4
.L_7:
        /*0008*/ 	.byte	0x03, 0x50
        /*000a*/ 	.short	0x0000


	//----- nvinfo : EIATTR_MAXREG_COUNT
	.align		4
        /*000c*/ 	.byte	0x03, 0x1b
        /*000e*/ 	.short	0x00ff


	//----- nvinfo : EIATTR_MERCURY_ISA_VERSION
	.align		4
        /*0010*/ 	.byte	0x03, 0x5f
        /*0012*/ 	.short	0x0101


	//----- nvinfo : EIATTR_VRC_CTA_INIT_COUNT
	.align		4
        /*0014*/ 	.byte	0x02, 0x4a
	.zero		1
	.zero		1


	//----- nvinfo : EIATTR_EXIT_INSTR_OFFSETS
	.align		4
        /*0018*/ 	.byte	0x04, 0x1c
        /*001a*/ 	.short	(.L_9 - .L_8)


	//   ....[0]....
.L_8:
        /*001c*/ 	.word	0x00000010


	//----- nvinfo : EIATTR_SW_WAR
	.align		4
.L_9:
        /*0020*/ 	.byte	0x04, 0x36
        /*0022*/ 	.short	(.L_11 - .L_10)
.L_10:
        /*0024*/ 	.word	0x00000008
.L_11:


//--------------------- .nv.callgraph             --------------------------
	.section	.nv.callgraph,"",@"SHT_CUDA_CALLGRAPH"
	.align	4
	.sectionentsize	8
	.align		4
        /*0000*/ 	.word	0x00000000
	.align		4
        /*0004*/ 	.word	0xffffffff
	.align		4
        /*0008*/ 	.word	0x00000000
	.align		4
        /*000c*/ 	.word	0xfffffffe
	.align		4
        /*0010*/ 	.word	0x00000000
	.align		4
        /*0014*/ 	.word	0xfffffffd
	.align		4
        /*0018*/ 	.word	0x00000000
	.align		4
        /*001c*/ 	.word	0xfffffffc


//--------------------- .text._Z14centroidKernelv --------------------------
	.section	.text._Z14centroidKernelv,"ax",@progbits
	.align	128
        .global         _Z14centroidKernelv
        .type           _Z14centroidKernelv,@function
        .size           _Z14centroidKernelv,(.L_x_1 - _Z14centroidKernelv)
        .other          _Z14centroidKernelv,@"STO_CUDA_ENTRY STV_DEFAULT"
_Z14centroidKernelv:
.text._Z14centroidKernelv:
[----:B------:R-:W-:Y:S01]  /*0000*/  LDC R1, c[0x0][0x37c] ;  /* 0x0000df00ff017b82 */ /* 0x000fe20000000800 */
[----:B------:R-:W-:Y:S05]  /*0010*/  EXIT ;  /* 0x000000000000794d */ /* 0x000fea0003800000 */
.L_x_0:
[----:B------:R-:W-:-:S00]  /*0020*/  BRA `(.L_x_0) ;  /* 0xfffffffc00fc7947 */ /* 0x000fc0000383ffff */
[----:B------:R-:W-:-:S00]  /*0030*/  NOP ;  /* 0x0000000000007918 */ /* 0x000fc00000000000 */
        /* <DEDUP_REMOVED lines=12> */
.L_x_1:


//--------------------- .nv.shared.reserved.0     --------------------------
	.section	.nv.shared.reserved.0,"aw",@nobits
	.weak		__nv_reservedSMEM_offset_0_alias
	.size		__nv_reservedSMEM_offset_0_alias, 0, 64
	.other		__nv_reservedSMEM_offset_0_alias,@"STO_CUDA_RESERVED_SHARED STV_DEFAULT"
__nv_reservedSMEM_offset_0_alias:
	.zero		0
	.zero		64


//--------------------- .nv.constant0._Z14centroidKernelv --------------------------
	.section	.nv.constant0._Z14centroidKernelv,"a",@progbits
	.sectionflags	@""
	.align	4
.nv.constant0._Z14centroidKernelv:
	.zero		896


//--------------------- SYMBOLS --------------------------

	.type		.nv.reservedSmem.offset0,@object
	.size		.nv.reservedSmem.offset0,0x4
